	.headerflags	@"EF_CUDA_TEXMODE_UNIFIED EF_CUDA_64BIT_ADDRESS EF_CUDA_SM86 EF_CUDA_VIRTUAL_SM(EF_CUDA_SM86)"
	.elftype	@"ET_EXEC"


//--------------------- .nv.info                  --------------------------
	.section	.nv.info,"",@"SHT_CUDA_INFO"
	.align	4


	//----- nvinfo : EIATTR_REGCOUNT
	.align		4
        /*0000*/ 	.byte	0x04, 0x2f
        /*0002*/ 	.short	(.L_2 - .L_1)
	.align		4
.L_1:
        /*0004*/ 	.word	index@(triton_poi_fused__to_copy_add_mean_pow_rsqrt_8)
        /*0008*/ 	.word	0x0000001b


	//----- nvinfo : EIATTR_MIN_STACK_SIZE
	.align		4
.L_2:
        /*000c*/ 	.byte	0x04, 0x12
        /*000e*/ 	.short	(.L_4 - .L_3)
	.align		4
.L_3:
        /*0010*/ 	.word	index@(triton_poi_fused__to_copy_add_mean_pow_rsqrt_8)
        /*0014*/ 	.word	0x00000000


	//----- nvinfo : EIATTR_FRAME_SIZE
	.align		4
.L_4:
        /*0018*/ 	.byte	0x04, 0x11
        /*001a*/ 	.short	(.L_6 - .L_5)
	.align		4
.L_5:
        /*001c*/ 	.word	index@(triton_poi_fused__to_copy_add_mean_pow_rsqrt_8)
        /*0020*/ 	.word	0x00000000


	//----- nvinfo : EIATTR_MIN_STACK_SIZE
	.align		4
.L_6:
        /*0024*/ 	.byte	0x04, 0x12
        /*0026*/ 	.short	(.L_8 - .L_7)
	.align		4
.L_7:
        /*0028*/ 	.word	index@(triton_poi_fused__to_copy_add_mean_pow_rsqrt_8)
        /*002c*/ 	.word	0x00000000
.L_8:


//--------------------- .nv.info.triton_poi_fused__to_copy_add_mean_pow_rsqrt_8 --------------------------
	.section	.nv.info.triton_poi_fused__to_copy_add_mean_pow_rsqrt_8,"",@"SHT_CUDA_INFO"
	.sectionflags	@""
	.align	4


	//----- nvinfo : EIATTR_CUDA_API_VERSION
	.align		4
        /*0000*/ 	.byte	0x04, 0x37
        /*0002*/ 	.short	(.L_10 - .L_9)
.L_9:
        /*0004*/ 	.word	0x0000007c


	//----- nvinfo : EIATTR_SW2861232_WAR
	.align		4
.L_10:
        /*0008*/ 	.byte	0x01, 0x35
	.zero		2


	//----- nvinfo : EIATTR_PARAM_CBANK
	.align		4
        /*000c*/ 	.byte	0x04, 0x0a
        /*000e*/ 	.short	(.L_12 - .L_11)
	.align		4
.L_11:
        /*0010*/ 	.word	index@(.nv.constant0.triton_poi_fused__to_copy_add_mean_pow_rsqrt_8)
        /*0014*/ 	.short	0x0160
        /*0016*/ 	.short	0x0020


	//----- nvinfo : EIATTR_CBANK_PARAM_SIZE
	.align		4
.L_12:
        /*0018*/ 	.byte	0x03, 0x19
        /*001a*/ 	.short	0x0020


	//----- nvinfo : EIATTR_KPARAM_INFO
	.align		4
        /*001c*/ 	.byte	0x04, 0x17
        /*001e*/ 	.short	(.L_14 - .L_13)
.L_13:
        /*0020*/ 	.word	0x00000000
        /*0024*/ 	.short	0x0004
        /*0026*/ 	.short	0x0018
        /*0028*/ 	.byte	0x00, 0xf4, 0x21, 0x00


	//----- nvinfo : EIATTR_KPARAM_INFO
	.align		4
.L_14:
        /*002c*/ 	.byte	0x04, 0x17
        /*002e*/ 	.short	(.L_16 - .L_15)
.L_15:
        /*0030*/ 	.word	0x00000000
        /*0034*/ 	.short	0x0003
        /*0036*/ 	.short	0x0014
        /*0038*/ 	.byte	0x00, 0xf0, 0x11, 0x00


	//----- nvinfo : EIATTR_KPARAM_INFO
	.align		4
.L_16:
        /*003c*/ 	.byte	0x04, 0x17
        /*003e*/ 	.short	(.L_18 - .L_17)
.L_17:
        /*0040*/ 	.word	0x00000000
        /*0044*/ 	.short	0x0002
        /*0046*/ 	.short	0x0010
        /*0048*/ 	.byte	0x00, 0xf0, 0x11, 0x00


	//----- nvinfo : EIATTR_KPARAM_INFO
	.align		4
.L_18:
        /*004c*/ 	.byte	0x04, 0x17
        /*004e*/ 	.short	(.L_20 - .L_19)
.L_19:
        /*0050*/ 	.word	0x00000000
        /*0054*/ 	.short	0x0001
        /*0056*/ 	.short	0x0008
        /*0058*/ 	.byte	0x00, 0xf4, 0x21, 0x00


	//----- nvinfo : EIATTR_KPARAM_INFO
	.align		4
.L_20:
        /*005c*/ 	.byte	0x04, 0x17
        /*005e*/ 	.short	(.L_22 - .L_21)
.L_21:
        /*0060*/ 	.word	0x00000000
        /*0064*/ 	.short	0x0000
        /*0066*/ 	.short	0x0000
        /*0068*/ 	.byte	0x00, 0xf4, 0x21, 0x00


	//----- nvinfo : EIATTR_MAXREG_COUNT
	.align		4
.L_22:
        /*006c*/ 	.byte	0x03, 0x1b
        /*006e*/ 	.short	0x00ff


	//----- nvinfo : EIATTR_EXIT_INSTR_OFFSETS
	.align		4
        /*0070*/ 	.byte	0x04, 0x1c
        /*0072*/ 	.short	(.L_24 - .L_23)


	//   ....[0]....
.L_23:
        /*0074*/ 	.word	0x00000590


	//   ....[1]....
        /*0078*/ 	.word	0x00000610


	//----- nvinfo : EIATTR_REQNTID
	.align		4
.L_24:
        /*007c*/ 	.byte	0x04, 0x10
        /*007e*/ 	.short	(.L_26 - .L_25)
.L_25:
        /*0080*/ 	.word	0x00000080
        /*0084*/ 	.word	0x00000001
        /*0088*/ 	.word	0x00000001
.L_26:


//--------------------- .nv.callgraph             --------------------------
	.section	.nv.callgraph,"",@"SHT_CUDA_CALLGRAPH"
	.align	4
	.sectionentsize	8
	.align		4
        /*0000*/ 	.word	0x00000000
	.align		4
        /*0004*/ 	.word	0xffffffff
	.align		4
        /*0008*/ 	.word	0x00000000
	.align		4
        /*000c*/ 	.word	0xfffffffe
	.align		4
        /*0010*/ 	.word	0x00000000
	.align		4
        /*0014*/ 	.word	0xfffffffd
	.align		4
        /*0018*/ 	.word	0x00000000
	.align		4
        /*001c*/ 	.word	0xfffffffc


//--------------------- .nv.rel.action            --------------------------
	.section	.nv.rel.action,"",@"SHT_CUDA_RELOCINFO"
	.align	8
	.sectionentsize	8
        /*0000*/ 	.byte	0x73, 0x00, 0x00, 0x00, 0x00, 0x00, 0x00, 0x00, 0x00, 0x00, 0x00, 0x11, 0x25, 0x00, 0x05, 0x36


//--------------------- .nv.constant4             --------------------------
	.section	.nv.constant4,"a",@progbits
	.align	8
	.align		8
.nv.constant4:
        /*0000*/ 	.dword	_$_str


//--------------------- .nv.constant0.triton_poi_fused__to_copy_add_mean_pow_rsqrt_8 --------------------------
	.section	.nv.constant0.triton_poi_fused__to_copy_add_mean_pow_rsqrt_8,"a",@progbits
	.sectionflags	@""
	.align	4
.nv.constant0.triton_poi_fused__to_copy_add_mean_pow_rsqrt_8:
	.zero		384


//--------------------- .text.triton_poi_fused__to_copy_add_mean_pow_rsqrt_8 --------------------------
	.section	.text.triton_poi_fused__to_copy_add_mean_pow_rsqrt_8,"ax",@progbits
	.sectionflags	@"SHF_BARRIERS=1"
	.sectioninfo	@"SHI_REGISTERS=27"
	.align	128
        .global         triton_poi_fused__to_copy_add_mean_pow_rsqrt_8
        .type           triton_poi_fused__to_copy_add_mean_pow_rsqrt_8,@function
        .size           triton_poi_fused__to_copy_add_mean_pow_rsqrt_8,(.L_x_1 - triton_poi_fused__to_copy_add_mean_pow_rsqrt_8)
        .other          triton_poi_fused__to_copy_add_mean_pow_rsqrt_8,@"STO_CUDA_ENTRY STV_DEFAULT"
triton_poi_fused__to_copy_add_mean_pow_rsqrt_8:
.text.triton_poi_fused__to_copy_add_mean_pow_rsqrt_8:
[----:B------:R-:W-:Y:S02]  /*0000*/  IMAD.MOV.U32 R1, RZ, RZ, c[0x0][0x28] ;  /* 0x00000a00ff017624 */ /* 0x000fe400078e00ff */
[----:B------:R-:W0:Y:S01]  /*0010*/  S2R R0, SR_CTAID.Y ;  /* 0x0000000000007919 */ /* 0x000e220000002600 */
[----:B------:R-:W-:Y:S01]  /*0020*/  IMAD.MOV.U32 R12, RZ, RZ, 0x4 ;  /* 0x00000004ff0c7424 */ /* 0x000fe200078e00ff */
[----:B------:R-:W-:Y:S01]  /*0030*/  CS2R R8, SRZ ;  /* 0x0000000000087805 */ /* 0x000fe2000001ff00 */
[----:B------:R-:W-:Y:S01]  /*0040*/  CS2R R10, SRZ ;  /* 0x00000000000a7805 */ /* 0x000fe2000001ff00 */
[----:B------:R-:W1:Y:S01]  /*0050*/  S2R R14, SR_TID.X ;  /* 0x00000000000e7919 */ /* 0x000e620000002100 */
[----:B------:R-:W-:-:S03]  /*0060*/  ULDC.64 UR4, c[0x0][0x118] ;  /* 0x0000460000047ab9 */ /* 0x000fc60000000a00 */
[----:B------:R-:W2:Y:S01]  /*0070*/  S2R R2, SR_CTAID.X ;  /* 0x0000000000027919 */ /* 0x000ea20000002500 */
[----:B0-----:R-:W-:Y:S02]  /*0080*/  IMAD.SHL.U32 R0, R0, 0x20, RZ ;  /* 0x0000002000007824 */ /* 0x001fe400078e00ff */
[----:B-1----:R-:W-:Y:S01]  /*0090*/  IMAD.SHL.U32 R13, R14, 0x4, RZ ;  /* 0x000000040e0d7824 */ /* 0x002fe200078e00ff */
[----:B------:R-:W-:Y:S01]  /*00a0*/  SHF.R.U32.HI R3, RZ, 0x3, R14 ;  /* 0x00000003ff037819 */ /* 0x000fe2000001160e */
[----:B--2---:R-:W-:-:S03]  /*00b0*/  IMAD.SHL.U32 R2, R2, 0x20, RZ ;  /* 0x0000002002027824 */ /* 0x004fc600078e00ff */
[----:B------:R-:W-:Y:S02]  /*00c0*/  LOP3.LUT R4, R0, 0x1c, R13, 0xf8, !PT ;  /* 0x0000001c00047812 */ /* 0x000fe400078ef80d */
[----:B------:R-:W-:Y:S02]  /*00d0*/  SGXT.U32 R3, R3, 0x4 ;  /* 0x000000040303781a */ /* 0x000fe40000000000 */
[C---:B------:R-:W-:Y:S01]  /*00e0*/  ISETP.GE.AND P0, PT, R4.reuse, 0x18, PT ;  /* 0x000000180400780c */ /* 0x040fe20003f06270 */
[----:B------:R-:W-:Y:S01]  /*00f0*/  IMAD.HI R6, R4, 0x2aaaaaab, RZ ;  /* 0x2aaaaaab04067827 */ /* 0x000fe200078e02ff */
[----:B------:R-:W-:-:S04]  /*0100*/  LOP3.LUT R5, R3, R2, RZ, 0xfc, !PT ;  /* 0x0000000203057212 */ /* 0x000fc800078efcff */
[----:B------:R-:W-:Y:S02]  /*0110*/  SHF.R.U32.HI R7, RZ, 0x1, R6 ;  /* 0x00000001ff077819 */ /* 0x000fe40000011606 */
[----:B------:R-:W-:Y:S02]  /*0120*/  ISETP.LT.AND P1, PT, R5, 0x100, !P0 ;  /* 0x000001000500780c */ /* 0x000fe40004721270 */
[----:B------:R-:W-:-:S05]  /*0130*/  LEA.HI R7, R6, R7, RZ, 0x1 ;  /* 0x0000000706077211 */ /* 0x000fca00078f08ff */
[----:B------:R-:W-:Y:S01]  /*0140*/  IMAD R7, R7, 0xbf4, R4 ;  /* 0x00000bf407077824 */ /* 0x000fe200078e0204 */
[----:B------:R-:W-:-:S03]  /*0150*/  LOP3.LUT R4, R2, 0x10, R3, 0xfe, !PT ;  /* 0x0000001002047812 */ /* 0x000fc600078efe03 */
[--C-:B------:R-:W-:Y:S01]  /*0160*/  IMAD R17, R5, 0xc, R7.reuse ;  /* 0x0000000c05117824 */ /* 0x100fe200078e0207 */
[C---:B------:R-:W-:Y:S01]  /*0170*/  ISETP.LT.AND P0, PT, R4.reuse, 0x100, !P0 ;  /* 0x000001000400780c */ /* 0x040fe20004701270 */
[----:B------:R-:W-:Y:S02]  /*0180*/  IMAD R19, R4, 0xc, R7 ;  /* 0x0000000c04137824 */ /* 0x000fe400078e0207 */
[-C--:B------:R-:W-:Y:S01]  /*0190*/  IMAD.WIDE R16, R17, R12.reuse, c[0x0][0x160] ;  /* 0x0000580011107625 */ /* 0x080fe200078e020c */
[----:B------:R-:W-:Y:S01]  /*01a0*/  CS2R R4, SRZ ;  /* 0x0000000000047805 */ /* 0x000fe2000001ff00 */
[----:B------:R-:W-:Y:S02]  /*01b0*/  CS2R R6, SRZ ;  /* 0x0000000000067805 */ /* 0x000fe4000001ff00 */
[----:B------:R-:W-:Y:S01]  /*01c0*/  IMAD.WIDE R18, R19, R12, c[0x0][0x160] ;  /* 0x0000580013127625 */ /* 0x000fe200078e020c */
[----:B------:R0:W2:Y:S05]  /*01d0*/  @P1 LDG.E.EL.128 R8, [R16.64] ;  /* 0x0000000410081981 */ /* 0x0000aa000c2e1d00 */
[----:B------:R1:W3:Y:S01]  /*01e0*/  @P0 LDG.E.EL.128 R4, [R18.64] ;  /* 0x0000000412040981 */ /* 0x0002e2000c2e1d00 */
[----:B------:R-:W-:-:S02]  /*01f0*/  IMAD.MOV.U32 R21, RZ, RZ, 0x3c2aaaab ;  /* 0x3c2aaaabff157424 */ /* 0x000fc400078e00ff */
[----:B0-----:R-:W-:Y:S01]  /*0200*/  IMAD.SHL.U32 R17, R14, 0x80, RZ ;  /* 0x000000800e117824 */ /* 0x001fe200078e00ff */
[----:B------:R-:W-:-:S04]  /*0210*/  SHF.R.U32.HI R14, RZ, 0x1, R14 ;  /* 0x00000001ff0e7819 */ /* 0x000fc8000001160e */
[----:B------:R-:W-:-:S04]  /*0220*/  LOP3.LUT R20, R17, 0x380, RZ, 0xc0, !PT ;  /* 0x0000038011147812 */ /* 0x000fc800078ec0ff */
[C---:B-1----:R-:W-:Y:S02]  /*0230*/  LOP3.LUT R18, R20.reuse, R3, RZ, 0xfc, !PT ;  /* 0x0000000314127212 */ /* 0x042fe400078efcff */
[C---:B------:R-:W-:Y:S02]  /*0240*/  LOP3.LUT R22, R20.reuse, 0x20, RZ, 0xfc, !PT ;  /* 0x0000002014167812 */ /* 0x040fe400078efcff */
[----:B------:R-:W-:Y:S01]  /*0250*/  LOP3.LUT R24, R20, 0x60, RZ, 0xfc, !PT ;  /* 0x0000006014187812 */ /* 0x000fe200078efcff */
[----:B------:R-:W-:-:S05]  /*0260*/  IMAD.SHL.U32 R19, R18, 0x4, RZ ;  /* 0x0000000412137824 */ /* 0x000fca00078e00ff */
[-C--:B------:R-:W-:Y:S02]  /*0270*/  LEA.HI R22, R22, R19.reuse, RZ, 0x1d ;  /* 0x0000001316167211 */ /* 0x080fe400078fe8ff */
[----:B------:R-:W-:Y:S01]  /*0280*/  LEA.HI R24, R24, R19, RZ, 0x1d ;  /* 0x0000001318187211 */ /* 0x000fe200078fe8ff */
[-C--:B--2---:R-:W-:Y:S01]  /*0290*/  FFMA R8, R8, R21.reuse, 9.9999999747524270788e-07 ;  /* 0x358637bd08087423 */ /* 0x084fe20000000015 */
[-C--:B------:R-:W-:Y:S01]  /*02a0*/  FFMA R9, R9, R21.reuse, 9.9999999747524270788e-07 ;  /* 0x358637bd09097423 */ /* 0x080fe20000000015 */
[-C--:B------:R-:W-:Y:S01]  /*02b0*/  FFMA R10, R10, R21.reuse, 9.9999999747524270788e-07 ;  /* 0x358637bd0a0a7423 */ /* 0x080fe20000000015 */
[-C--:B------:R-:W-:Y:S01]  /*02c0*/  FFMA R11, R11, R21.reuse, 9.9999999747524270788e-07 ;  /* 0x358637bd0b0b7423 */ /* 0x080fe20000000015 */
[-C--:B---3--:R-:W-:Y:S02]  /*02d0*/  FFMA R4, R4, R21.reuse, 9.9999999747524270788e-07 ;  /* 0x358637bd04047423 */ /* 0x088fe40000000015 */
[----:B------:R-:W0:Y:S01]  /*02e0*/  MUFU.RSQ R8, R8 ;  /* 0x0000000800087308 */ /* 0x000e220000001400 */
[-C--:B------:R-:W-:Y:S01]  /*02f0*/  FFMA R5, R5, R21.reuse, 9.9999999747524270788e-07 ;  /* 0x358637bd05057423 */ /* 0x080fe20000000015 */
[-C--:B------:R-:W-:Y:S01]  /*0300*/  FFMA R6, R6, R21.reuse, 9.9999999747524270788e-07 ;  /* 0x358637bd06067423 */ /* 0x080fe20000000015 */
[----:B------:R-:W-:-:S05]  /*0310*/  FFMA R7, R7, R21, 9.9999999747524270788e-07 ;  /* 0x358637bd07077423 */ /* 0x000fca0000000015 */
[----:B------:R-:W1:Y:S08]  /*0320*/  MUFU.RSQ R9, R9 ;  /* 0x0000000900097308 */ /* 0x000e700000001400 */
[----:B------:R-:W2:Y:S08]  /*0330*/  MUFU.RSQ R10, R10 ;  /* 0x0000000a000a7308 */ /* 0x000eb00000001400 */
[----:B------:R-:W3:Y:S08]  /*0340*/  MUFU.RSQ R11, R11 ;  /* 0x0000000b000b7308 */ /* 0x000ef00000001400 */
[----:B------:R4:W5:Y:S08]  /*0350*/  MUFU.RSQ R15, R4 ;  /* 0x00000004000f7308 */ /* 0x0009700000001400 */
[----:B------:R0:W2:Y:S01]  /*0360*/  MUFU.RSQ R16, R5 ;  /* 0x0000000500107308 */ /* 0x0000a20000001400 */
[----:B----4-:R-:W-:-:S02]  /*0370*/  LOP3.LUT R4, R20, 0x40, RZ, 0xfc, !PT ;  /* 0x0000004014047812 */ /* 0x010fc400078efcff */
[-C--:B------:R-:W-:Y:S02]  /*0380*/  LEA.HI R20, R20, R19.reuse, RZ, 0x1d ;  /* 0x0000001314147211 */ /* 0x080fe400078fe8ff */
[----:B------:R-:W-:-:S03]  /*0390*/  LEA.HI R21, R4, R19, RZ, 0x1d ;  /* 0x0000001304157211 */ /* 0x000fc600078fe8ff */
[----:B------:R-:W4:Y:S01]  /*03a0*/  MUFU.RSQ R17, R6 ;  /* 0x0000000600117308 */ /* 0x000f220000001400 */
[----:B0-----:R0:W-:Y:S01]  /*03b0*/  STS [R20], R8 ;  /* 0x0000000814007388 */ /* 0x0011e20000000800 */
[----:B------:R-:W-:Y:S02]  /*03c0*/  LOP3.LUT R5, R14, 0x3c, RZ, 0xc0, !PT ;  /* 0x0000003c0e057812 */ /* 0x000fe400078ec0ff */
[----:B------:R-:W-:Y:S01]  /*03d0*/  LOP3.LUT R14, R13, 0x1fc, RZ, 0xc0, !PT ;  /* 0x000001fc0d0e7812 */ /* 0x000fe200078ec0ff */
[----:B-1----:R1:W-:Y:S01]  /*03e0*/  STS [R22+0x80], R9 ;  /* 0x0000800916007388 */ /* 0x0023e20000000800 */
[----:B------:R-:W-:Y:S02]  /*03f0*/  LOP3.LUT R13, R2, 0x1c, R13, 0xf8, !PT ;  /* 0x0000001c020d7812 */ /* 0x000fe400078ef80d */
[----:B------:R-:W1:Y:S01]  /*0400*/  MUFU.RSQ R18, R7 ;  /* 0x0000000700127308 */ /* 0x000e620000001400 */
[----:B--2---:R-:W-:Y:S01]  /*0410*/  STS [R21+0x100], R10 ;  /* 0x0001000a15007388 */ /* 0x004fe20000000800 */
[----:B------:R-:W-:Y:S01]  /*0420*/  IMAD R19, R14, 0x4, R5 ;  /* 0x000000040e137824 */ /* 0x000fe200078e0205 */
[----:B------:R-:W-:-:S02]  /*0430*/  ISETP.GE.AND P0, PT, R13, 0x100, PT ;  /* 0x000001000d00780c */ /* 0x000fc40003f06270 */
[----:B---3--:R-:W-:Y:S01]  /*0440*/  STS [R24+0x180], R11 ;  /* 0x0001800b18007388 */ /* 0x008fe20000000800 */
[----:B------:R-:W-:Y:S02]  /*0450*/  LOP3.LUT R2, R3, R0, RZ, 0xfc, !PT ;  /* 0x0000000003027212 */ /* 0x000fe400078efcff */
[----:B------:R-:W-:Y:S01]  /*0460*/  LOP3.LUT R0, R0, 0x10, R3, 0xfe, !PT ;  /* 0x0000001000007812 */ /* 0x000fe200078efe03 */
[----:B-----5:R-:W-:Y:S01]  /*0470*/  STS [R20+0x40], R15 ;  /* 0x0000400f14007388 */ /* 0x020fe20000000800 */
[C---:B------:R-:W-:Y:S01]  /*0480*/  ISETP.LT.AND P1, PT, R2.reuse, 0x18, !P0 ;  /* 0x000000180200780c */ /* 0x040fe20004721270 */
[----:B------:R-:W-:Y:S01]  /*0490*/  IMAD R3, R2, 0x100, R13 ;  /* 0x0000010002037824 */ /* 0x000fe200078e020d */
[----:B------:R-:W-:Y:S01]  /*04a0*/  ISETP.LT.AND P0, PT, R0, 0x18, !P0 ;  /* 0x000000180000780c */ /* 0x000fe20004701270 */
[----:B------:R-:W-:Y:S01]  /*04b0*/  STS [R22+0xc0], R16 ;  /* 0x0000c01016007388 */ /* 0x000fe20000000800 */
[----:B0-----:R-:W-:Y:S01]  /*04c0*/  LOP3.LUT R8, R14, 0x200, RZ, 0xfc, !PT ;  /* 0x000002000e087812 */ /* 0x001fe200078efcff */
[----:B------:R-:W-:-:S02]  /*04d0*/  IMAD.WIDE R2, R3, R12, c[0x0][0x168] ;  /* 0x00005a0003027625 */ /* 0x000fc400078e020c */
[----:B----4-:R-:W-:Y:S01]  /*04e0*/  STS [R21+0x140], R17 ;  /* 0x0001401115007388 */ /* 0x010fe20000000800 */
[----:B------:R-:W-:-:S03]  /*04f0*/  SHF.R.U32.HI R8, RZ, 0x3, R8 ;  /* 0x00000003ff087819 */ /* 0x000fc60000011608 */
[----:B-1----:R-:W-:Y:S01]  /*0500*/  STS [R24+0x1c0], R18 ;  /* 0x0001c01218007388 */ /* 0x002fe20000000800 */
[----:B------:R-:W-:-:S03]  /*0510*/  LOP3.LUT R9, R8, 0x7c, RZ, 0xc0, !PT ;  /* 0x0000007c08097812 */ /* 0x000fc600078ec0ff */
[----:B------:R-:W-:Y:S02]  /*0520*/  BAR.SYNC.DEFER_BLOCKING 0x0 ;  /* 0x0000000000007b1d */ /* 0x000fe40000010000 */
[----:B------:R-:W-:-:S04]  /*0530*/  IMAD R9, R14, 0x4, R9 ;  /* 0x000000040e097824 */ /* 0x000fc800078e0209 */
[----:B------:R-:W-:Y:S04]  /*0540*/  LDS R4, [R19] ;  /* 0x0000000013047984 */ /* 0x000fe80000000800 */
[----:B------:R-:W-:Y:S04]  /*0550*/  LDS R5, [R19+0x4] ;  /* 0x0000040013057984 */ /* 0x000fe80000000800 */
[----:B------:R-:W-:Y:S04]  /*0560*/  LDS R6, [R19+0x8] ;  /* 0x0000080013067984 */ /* 0x000fe80000000800 */
[----:B------:R-:W0:Y:S04]  /*0570*/  LDS R7, [R19+0xc] ;  /* 0x00000c0013077984 */ /* 0x000e280000000800 */
[----:B0-----:R0:W-:Y:S01]  /*0580*/  @P1 STG.E.128 [R2.64], R4 ;  /* 0x0000000402001986 */ /* 0x0011e2000c101d04 */
[----:B------:R-:W-:Y:S05]  /*0590*/  @!P0 EXIT ;  /* 0x000000000000894d */ /* 0x000fea0003800000 */
[----:B0-----:R-:W-:Y:S01]  /*05a0*/  LDS R4, [R9+0x800] ;  /* 0x0008000009047984 */ /* 0x001fe20000000800 */
[----:B------:R-:W-:-:S03]  /*05b0*/  IMAD R13, R0, 0x100, R13 ;  /* 0x00000100000d7824 */ /* 0x000fc600078e020d */
[----:B------:R-:W-:Y:S01]  /*05c0*/  LDS R5, [R9+0x804] ;  /* 0x0008040009057984 */ /* 0x000fe20000000800 */
[----:B------:R-:W-:-:S03]  /*05d0*/  IMAD.WIDE R12, R13, R12, c[0x0][0x168] ;  /* 0x00005a000d0c7625 */ /* 0x000fc600078e020c */
[----:B------:R-:W-:Y:S04]  /*05e0*/  LDS R6, [R9+0x808] ;  /* 0x0008080009067984 */ /* 0x000fe80000000800 */
[----:B------:R-:W0:Y:S04]  /*05f0*/  LDS R7, [R9+0x80c] ;  /* 0x00080c0009077984 */ /* 0x000e280000000800 */
[----:B0-----:R-:W-:Y:S01]  /*0600*/  STG.E.128 [R12.64], R4 ;  /* 0x000000040c007986 */ /* 0x001fe2000c101d04 */
[----:B------:R-:W-:Y:S05]  /*0610*/  EXIT ;  /* 0x000000000000794d */ /* 0x000fea0003800000 */
.L_x_0:
[----:B------:R-:W-:-:S00]  /*0620*/  BRA `(.L_x_0) ;  /* 0xfffffff000007947 */ /* 0x000fc0000383ffff */
[----:B------:R-:W-:-:S00]  /*0630*/  NOP ;  /* 0x0000000000007918 */ /* 0x000fc00000000000 */
        /* <DEDUP_REMOVED lines=12> */
.L_x_1:


//--------------------- .nv.global.init           --------------------------
	.section	.nv.global.init,"aw",@progbits
.nv.global.init:
	.type		_$_str,@object
	.size		_$_str,(.L_0 - _$_str)
_$_str:
        /*0000*/ 	.byte	0x5f, 0x5f, 0x43, 0x55, 0x44, 0x41, 0x5f, 0x46, 0x54, 0x5a, 0x00
.L_0:


//--------------------- .nv.shared.triton_poi_fused__to_copy_add_mean_pow_rsqrt_8 --------------------------
	.section	.nv.shared.triton_poi_fused__to_copy_add_mean_pow_rsqrt_8,"aw",@nobits
	.sectionflags	@""
	.align	16
